	.headerflags	@"EF_CUDA_TEXMODE_UNIFIED EF_CUDA_64BIT_ADDRESS EF_CUDA_ACCELERATORS EF_CUDA_SM90 EF_CUDA_VIRTUAL_SM(EF_CUDA_SM90)"
	.elftype	@"ET_EXEC"


//--------------------- .nv.info                  --------------------------
	.section	.nv.info,"",@"SHT_CUDA_INFO"
	.align	4


	//----- nvinfo : EIATTR_REGCOUNT
	.align		4
        /*0000*/ 	.byte	0x04, 0x2f
        /*0002*/ 	.short	(.L_3 - .L_2)
	.align		4
.L_2:
        /*0004*/ 	.word	index@(triton_poi_fused__native_batch_norm_legit_no_training_add_relu_18)
        /*0008*/ 	.word	0x0000001c


	//----- nvinfo : EIATTR_MIN_STACK_SIZE
	.align		4
.L_3:
        /*000c*/ 	.byte	0x04, 0x12
        /*000e*/ 	.short	(.L_5 - .L_4)
	.align		4
.L_4:
        /*0010*/ 	.word	index@(triton_poi_fused__native_batch_norm_legit_no_training_add_relu_18)
        /*0014*/ 	.word	0x00000000


	//----- nvinfo : EIATTR_FRAME_SIZE
	.align		4
.L_5:
        /*0018*/ 	.byte	0x04, 0x11
        /*001a*/ 	.short	(.L_7 - .L_6)
	.align		4
.L_6:
        /*001c*/ 	.word	index@(triton_poi_fused__native_batch_norm_legit_no_training_add_relu_18)
        /*0020*/ 	.word	0x00000000


	//----- nvinfo : EIATTR_MIN_STACK_SIZE
	.align		4
.L_7:
        /*0024*/ 	.byte	0x04, 0x12
        /*0026*/ 	.short	(.L_9 - .L_8)
	.align		4
.L_8:
        /*0028*/ 	.word	index@(triton_poi_fused__native_batch_norm_legit_no_training_add_relu_18)
        /*002c*/ 	.word	0x00000000
.L_9:


//--------------------- .nv.info.triton_poi_fused__native_batch_norm_legit_no_training_add_relu_18 --------------------------
	.section	.nv.info.triton_poi_fused__native_batch_norm_legit_no_training_add_relu_18,"",@"SHT_CUDA_INFO"
	.sectionflags	@""
	.align	4


	//----- nvinfo : EIATTR_CUDA_API_VERSION
	.align		4
        /*0000*/ 	.byte	0x04, 0x37
        /*0002*/ 	.short	(.L_11 - .L_10)
.L_10:
        /*0004*/ 	.word	0x0000007c


	//----- nvinfo : EIATTR_KPARAM_INFO
	.align		4
.L_11:
        /*0008*/ 	.byte	0x04, 0x17
        /*000a*/ 	.short	(.L_13 - .L_12)
.L_12:
        /*000c*/ 	.word	0x00000000
        /*0010*/ 	.short	0x000b
        /*0012*/ 	.short	0x0058
        /*0014*/ 	.byte	0x00, 0xf0, 0x11, 0x00


	//----- nvinfo : EIATTR_KPARAM_INFO
	.align		4
.L_13:
        /*0018*/ 	.byte	0x04, 0x17
        /*001a*/ 	.short	(.L_15 - .L_14)
.L_14:
        /*001c*/ 	.word	0x00000000
        /*0020*/ 	.short	0x000a
        /*0022*/ 	.short	0x0050
        /*0024*/ 	.byte	0x00, 0xf4, 0x21, 0x00


	//----- nvinfo : EIATTR_KPARAM_INFO
	.align		4
.L_15:
        /*0028*/ 	.byte	0x04, 0x17
        /*002a*/ 	.short	(.L_17 - .L_16)
.L_16:
        /*002c*/ 	.word	0x00000000
        /*0030*/ 	.short	0x0009
        /*0032*/ 	.short	0x0048
        /*0034*/ 	.byte	0x00, 0xf4, 0x21, 0x00


	//----- nvinfo : EIATTR_KPARAM_INFO
	.align		4
.L_17:
        /*0038*/ 	.byte	0x04, 0x17
        /*003a*/ 	.short	(.L_19 - .L_18)
.L_18:
        /*003c*/ 	.word	0x00000000
        /*0040*/ 	.short	0x0008
        /*0042*/ 	.short	0x0040
        /*0044*/ 	.byte	0x00, 0xf4, 0x21, 0x00


	//----- nvinfo : EIATTR_KPARAM_INFO
	.align		4
.L_19:
        /*0048*/ 	.byte	0x04, 0x17
        /*004a*/ 	.short	(.L_21 - .L_20)
.L_20:
        /*004c*/ 	.word	0x00000000
        /*0050*/ 	.short	0x0007
        /*0052*/ 	.short	0x0038
        /*0054*/ 	.byte	0x00, 0xf4, 0x21, 0x00


	//----- nvinfo : EIATTR_KPARAM_INFO
	.align		4
.L_21:
        /*0058*/ 	.byte	0x04, 0x17
        /*005a*/ 	.short	(.L_23 - .L_22)
.L_22:
        /*005c*/ 	.word	0x00000000
        /*0060*/ 	.short	0x0006
        /*0062*/ 	.short	0x0030
        /*0064*/ 	.byte	0x00, 0xf4, 0x21, 0x00


	//----- nvinfo : EIATTR_KPARAM_INFO
	.align		4
.L_23:
        /*0068*/ 	.byte	0x04, 0x17
        /*006a*/ 	.short	(.L_25 - .L_24)
.L_24:
        /*006c*/ 	.word	0x00000000
        /*0070*/ 	.short	0x0005
        /*0072*/ 	.short	0x0028
        /*0074*/ 	.byte	0x00, 0xf4, 0x21, 0x00


	//----- nvinfo : EIATTR_KPARAM_INFO
	.align		4
.L_25:
        /*0078*/ 	.byte	0x04, 0x17
        /*007a*/ 	.short	(.L_27 - .L_26)
.L_26:
        /*007c*/ 	.word	0x00000000
        /*0080*/ 	.short	0x0004
        /*0082*/ 	.short	0x0020
        /*0084*/ 	.byte	0x00, 0xf4, 0x21, 0x00


	//----- nvinfo : EIATTR_KPARAM_INFO
	.align		4
.L_27:
        /*0088*/ 	.byte	0x04, 0x17
        /*008a*/ 	.short	(.L_29 - .L_28)
.L_28:
        /*008c*/ 	.word	0x00000000
        /*0090*/ 	.short	0x0003
        /*0092*/ 	.short	0x0018
        /*0094*/ 	.byte	0x00, 0xf4, 0x21, 0x00


	//----- nvinfo : EIATTR_KPARAM_INFO
	.align		4
.L_29:
        /*0098*/ 	.byte	0x04, 0x17
        /*009a*/ 	.short	(.L_31 - .L_30)
.L_30:
        /*009c*/ 	.word	0x00000000
        /*00a0*/ 	.short	0x0002
        /*00a2*/ 	.short	0x0010
        /*00a4*/ 	.byte	0x00, 0xf4, 0x21, 0x00


	//----- nvinfo : EIATTR_KPARAM_INFO
	.align		4
.L_31:
        /*00a8*/ 	.byte	0x04, 0x17
        /*00aa*/ 	.short	(.L_33 - .L_32)
.L_32:
        /*00ac*/ 	.word	0x00000000
        /*00b0*/ 	.short	0x0001
        /*00b2*/ 	.short	0x0008
        /*00b4*/ 	.byte	0x00, 0xf4, 0x21, 0x00


	//----- nvinfo : EIATTR_KPARAM_INFO
	.align		4
.L_33:
        /*00b8*/ 	.byte	0x04, 0x17
        /*00ba*/ 	.short	(.L_35 - .L_34)
.L_34:
        /*00bc*/ 	.word	0x00000000
        /*00c0*/ 	.short	0x0000
        /*00c2*/ 	.short	0x0000
        /*00c4*/ 	.byte	0x00, 0xf4, 0x21, 0x00


	//----- nvinfo : EIATTR_SPARSE_MMA_MASK
	.align		4
.L_35:
        /*00c8*/ 	.byte	0x03, 0x50
        /*00ca*/ 	.short	0x0000


	//----- nvinfo : EIATTR_MAXREG_COUNT
	.align		4
        /*00cc*/ 	.byte	0x03, 0x1b
        /*00ce*/ 	.short	0x00ff


	//----- nvinfo : EIATTR_EXIT_INSTR_OFFSETS
	.align		4
        /*00d0*/ 	.byte	0x04, 0x1c
        /*00d2*/ 	.short	(.L_37 - .L_36)


	//   ....[0]....
.L_36:
        /*00d4*/ 	.word	0x000004a0


	//----- nvinfo : EIATTR_REQNTID
	.align		4
.L_37:
        /*00d8*/ 	.byte	0x04, 0x10
        /*00da*/ 	.short	(.L_39 - .L_38)
.L_38:
        /*00dc*/ 	.word	0x00000080
        /*00e0*/ 	.word	0x00000001
        /*00e4*/ 	.word	0x00000001


	//----- nvinfo : EIATTR_CBANK_PARAM_SIZE
	.align		4
.L_39:
        /*00e8*/ 	.byte	0x03, 0x19
        /*00ea*/ 	.short	0x005c


	//----- nvinfo : EIATTR_PARAM_CBANK
	.align		4
        /*00ec*/ 	.byte	0x04, 0x0a
        /*00ee*/ 	.short	(.L_41 - .L_40)
	.align		4
.L_40:
        /*00f0*/ 	.word	index@(.nv.constant0.triton_poi_fused__native_batch_norm_legit_no_training_add_relu_18)
        /*00f4*/ 	.short	0x0210
        /*00f6*/ 	.short	0x005c


	//----- nvinfo : EIATTR_SW_WAR
	.align		4
.L_41:
        /*00f8*/ 	.byte	0x04, 0x36
        /*00fa*/ 	.short	(.L_43 - .L_42)
.L_42:
        /*00fc*/ 	.word	0x00000008
.L_43:


//--------------------- .nv.callgraph             --------------------------
	.section	.nv.callgraph,"",@"SHT_CUDA_CALLGRAPH"
	.align	4
	.sectionentsize	8
	.align		4
        /*0000*/ 	.word	0x00000000
	.align		4
        /*0004*/ 	.word	0xffffffff
	.align		4
        /*0008*/ 	.word	0x00000000
	.align		4
        /*000c*/ 	.word	0xfffffffe
	.align		4
        /*0010*/ 	.word	0x00000000
	.align		4
        /*0014*/ 	.word	0xfffffffd
	.align		4
        /*0018*/ 	.word	0x00000000
	.align		4
        /*001c*/ 	.word	0xfffffffc


//--------------------- .nv.constant4             --------------------------
	.section	.nv.constant4,"a",@progbits
	.align	8
	.align		8
.nv.constant4:
        /*0000*/ 	.dword	_$_str
	.align		8
        /*0008*/ 	.dword	_$_str_$_2


//--------------------- .text.triton_poi_fused__native_batch_norm_legit_no_training_add_relu_18 --------------------------
	.section	.text.triton_poi_fused__native_batch_norm_legit_no_training_add_relu_18,"ax",@progbits
	.align	128
        .global         triton_poi_fused__native_batch_norm_legit_no_training_add_relu_18
        .type           triton_poi_fused__native_batch_norm_legit_no_training_add_relu_18,@function
        .size           triton_poi_fused__native_batch_norm_legit_no_training_add_relu_18,(.L_x_1 - triton_poi_fused__native_batch_norm_legit_no_training_add_relu_18)
        .other          triton_poi_fused__native_batch_norm_legit_no_training_add_relu_18,@"STO_CUDA_ENTRY STV_DEFAULT"
triton_poi_fused__native_batch_norm_legit_no_training_add_relu_18:
.text.triton_poi_fused__native_batch_norm_legit_no_training_add_relu_18:
[----:B------:R-:W-:Y:S01]  /*0000*/  LDC R1, c[0x0][0x28] ;  /* 0x00000a00ff017b82 */ /* 0x000fe20000000800 */
[----:B------:R-:W1:Y:S07]  /*0010*/  S2R R10, SR_TID.X ;  /* 0x00000000000a7919 */ /* 0x000e6e0000002100 */
[----:B------:R-:W2:Y:S01]  /*0020*/  LDC.64 R14, c[0x0][0x228] ;  /* 0x00008a00ff0e7b82 */ /* 0x000ea20000000a00 */
[----:B------:R-:W-:Y:S01]  /*0030*/  ULDC.64 UR4, c[0x0][0x208] ;  /* 0x0000820000047ab9 */ /* 0x000fe20000000a00 */
[----:B------:R-:W3:Y:S06]  /*0040*/  S2R R3, SR_CTAID.X ;  /* 0x0000000000037919 */ /* 0x000eec0000002500 */
[----:B------:R-:W4:Y:S08]  /*0050*/  LDC.64 R22, c[0x0][0x250] ;  /* 0x00009400ff167b82 */ /* 0x000f300000000a00 */
[----:B------:R-:W5:Y:S08]  /*0060*/  LDC.64 R18, c[0x0][0x248] ;  /* 0x00009200ff127b82 */ /* 0x000f700000000a00 */
[----:B------:R-:W5:Y:S01]  /*0070*/  LDC.64 R24, c[0x0][0x218] ;  /* 0x00008600ff187b82 */ /* 0x000f620000000a00 */
[----:B-1----:R-:W-:-:S07]  /*0080*/  LOP3.LUT R10, R10, 0x7f, RZ, 0xc0, !PT ;  /* 0x0000007f0a0a7812 */ /* 0x002fce00078ec0ff */
[----:B------:R-:W1:Y:S01]  /*0090*/  LDC.64 R16, c[0x0][0x220] ;  /* 0x00008800ff107b82 */ /* 0x000e620000000a00 */
[----:B---3--:R-:W-:Y:S02]  /*00a0*/  SHF.R.S32.HI R0, RZ, 0x18, R3 ;  /* 0x00000018ff007819 */ /* 0x008fe40000011403 */
[----:B------:R-:W-:Y:S02]  /*00b0*/  LEA R10, R3, R10, 0x7 ;  /* 0x0000000a030a7211 */ /* 0x000fe400078e38ff */
[----:B------:R-:W-:-:S03]  /*00c0*/  SGXT R3, R0, 0x1 ;  /* 0x000000010003781a */ /* 0x000fc60000000200 */
[----:B------:R-:W3:Y:S01]  /*00d0*/  LDC.64 R20, c[0x0][0x240] ;  /* 0x00009000ff147b82 */ /* 0x000ee20000000a00 */
[----:B------:R-:W-:-:S04]  /*00e0*/  LEA.HI R3, R3, R10, RZ, 0xb ;  /* 0x0000000a03037211 */ /* 0x000fc800078f58ff */
[----:B------:R-:W-:-:S03]  /*00f0*/  LOP3.LUT R3, R3, 0xfffff800, RZ, 0xc0, !PT ;  /* 0xfffff80003037812 */ /* 0x000fc600078ec0ff */
[----:B------:R-:W3:Y:S01]  /*0100*/  LDC.64 R8, c[0x0][0x230] ;  /* 0x00008c00ff087b82 */ /* 0x000ee20000000a00 */
[----:B------:R-:W-:-:S05]  /*0110*/  IADD3 R13, R10, -R3, RZ ;  /* 0x800000030a0d7210 */ /* 0x000fca0007ffe0ff */
[C---:B--2---:R-:W-:Y:S02]  /*0120*/  IMAD.WIDE R14, R13.reuse, 0x4, R14 ;  /* 0x000000040d0e7825 */ /* 0x044fe400078e020e */
[----:B------:R-:W2:Y:S02]  /*0130*/  LDC.64 R6, c[0x0][0x238] ;  /* 0x00008e00ff067b82 */ /* 0x000ea40000000a00 */
[C---:B----4-:R-:W-:Y:S01]  /*0140*/  IMAD.WIDE R22, R13.reuse, 0x4, R22 ;  /* 0x000000040d167825 */ /* 0x050fe200078e0216 */
[----:B------:R4:W2:Y:S04]  /*0150*/  LDG.E.EL R0, desc[UR4][R14.64] ;  /* 0x000000040e007981 */ /* 0x0008a8000c2e1900 */
[----:B------:R-:W2:Y:S01]  /*0160*/  LDG.E.EL R11, desc[UR4][R22.64] ;  /* 0x00000004160b7981 */ /* 0x000ea2000c2e1900 */
[----:B------:R-:W2:Y:S01]  /*0170*/  LDC.64 R4, c[0x0][0x258] ;  /* 0x00009600ff047b82 */ /* 0x000ea20000000a00 */
[----:B-----5:R-:W-:-:S04]  /*0180*/  IMAD.WIDE R18, R13, 0x4, R18 ;  /* 0x000000040d127825 */ /* 0x020fc800078e0212 */
[C---:B0---4-:R-:W-:Y:S02]  /*0190*/  IMAD.WIDE R14, R10.reuse, 0x4, R24 ;  /* 0x000000040a0e7825 */ /* 0x051fe400078e0218 */
[----:B------:R-:W4:Y:S01]  /*01a0*/  LDG.E.EL R19, desc[UR4][R18.64] ;  /* 0x0000000412137981 */ /* 0x000f22000c2e1900 */
[----:B------:R-:W0:Y:S01]  /*01b0*/  LDC.64 R2, c[0x0][0x260] ;  /* 0x00009800ff027b82 */ /* 0x000e220000000a00 */
[C---:B-1----:R-:W-:Y:S02]  /*01c0*/  IMAD.WIDE R16, R13.reuse, 0x4, R16 ;  /* 0x000000040d107825 */ /* 0x042fe400078e0210 */
[----:B------:R-:W5:Y:S02]  /*01d0*/  LDG.E R14, desc[UR4][R14.64] ;  /* 0x000000040e0e7981 */ /* 0x000f64000c1e1900 */
[----:B---3--:R-:W-:Y:S02]  /*01e0*/  IMAD.WIDE R20, R10, 0x4, R20 ;  /* 0x000000040a147825 */ /* 0x008fe400078e0214 */
[----:B------:R-:W5:Y:S02]  /*01f0*/  LDG.E.EL R17, desc[UR4][R16.64] ;  /* 0x0000000410117981 */ /* 0x000f64000c2e1900 */
[----:B------:R-:W-:-:S02]  /*0200*/  IMAD.WIDE R8, R13, 0x4, R8 ;  /* 0x000000040d087825 */ /* 0x000fc400078e0208 */
[----:B------:R-:W4:Y:S02]  /*0210*/  LDG.E R12, desc[UR4][R20.64] ;  /* 0x00000004140c7981 */ /* 0x000f24000c1e1900 */
[C---:B--2---:R-:W-:Y:S02]  /*0220*/  IMAD.WIDE R6, R13.reuse, 0x4, R6 ;  /* 0x000000040d067825 */ /* 0x044fe400078e0206 */
[----:B------:R-:W2:Y:S02]  /*0230*/  LDG.E.EL R8, desc[UR4][R8.64] ;  /* 0x0000000408087981 */ /* 0x000ea4000c2e1900 */
[C---:B------:R-:W-:Y:S02]  /*0240*/  IMAD.WIDE R4, R13.reuse, 0x4, R4 ;  /* 0x000000040d047825 */ /* 0x040fe400078e0204 */
[----:B------:R-:W2:Y:S04]  /*0250*/  LDG.E.EL R7, desc[UR4][R6.64] ;  /* 0x0000000406077981 */ /* 0x000ea8000c2e1900 */
[----:B------:R1:W3:Y:S01]  /*0260*/  LDG.E.EL R4, desc[UR4][R4.64] ;  /* 0x0000000404047981 */ /* 0x0002e2000c2e1900 */
[----:B0-----:R-:W-:-:S05]  /*0270*/  IMAD.WIDE R2, R13, 0x4, R2 ;  /* 0x000000040d027825 */ /* 0x001fca00078e0202 */
[----:B------:R0:W3:Y:S01]  /*0280*/  LDG.E.EL R13, desc[UR4][R2.64] ;  /* 0x00000004020d7981 */ /* 0x0000e2000c2e1900 */
[----:B-1----:R-:W-:Y:S01]  /*0290*/  HFMA2.MMA R5, -RZ, RZ, 1.625, 0 ;  /* 0x3e800000ff057435 */ /* 0x002fe200000001ff */
[----:B0-----:R-:W0:Y:S02]  /*02a0*/  LDC.64 R2, c[0x0][0x210] ;  /* 0x00008400ff027b82 */ /* 0x001e240000000a00 */
[----:B0-----:R-:W-:-:S04]  /*02b0*/  IMAD.WIDE R2, R10, 0x4, R2 ;  /* 0x000000040a027825 */ /* 0x001fc800078e0202 */
[----:B------:R-:W-:Y:S01]  /*02c0*/  FADD R0, R0, 9.9999997473787516356e-06 ;  /* 0x3727c5ac00007421 */ /* 0x000fe20000000000 */
[----:B------:R-:W-:-:S03]  /*02d0*/  FADD R11, R11, 9.9999997473787516356e-06 ;  /* 0x3727c5ac0b0b7421 */ /* 0x000fc60000000000 */
[----:B------:R-:W0:Y:S08]  /*02e0*/  MUFU.SQRT R15, R0 ;  /* 0x00000000000f7308 */ /* 0x000e300000002000 */
[----:B------:R-:W1:Y:S01]  /*02f0*/  MUFU.SQRT R16, R11 ;  /* 0x0000000b00107308 */ /* 0x000e620000002000 */
[C---:B0-----:R-:W-:Y:S02]  /*0300*/  FSETP.GT.AND P0, PT, R15.reuse, 8.50705917302346158658e+37, PT ;  /* 0x7e8000000f00780b */ /* 0x041fe40003f04000 */
[----:B------:R-:W-:-:S02]  /*0310*/  FSETP.GEU.AND P2, PT, R15, 1.175494350822287508e-38, PT ;  /* 0x008000000f00780b */ /* 0x000fc40003f4e000 */
[C---:B-1----:R-:W-:Y:S02]  /*0320*/  FSETP.GT.AND P1, PT, R16.reuse, 8.50705917302346158658e+37, PT ;  /* 0x7e8000001000780b */ /* 0x042fe40003f24000 */
[----:B------:R-:W-:-:S07]  /*0330*/  FSETP.GEU.AND P3, PT, R16, 1.175494350822287508e-38, PT ;  /* 0x008000001000780b */ /* 0x000fce0003f6e000 */
[----:B------:R-:W-:-:S04]  /*0340*/  @P0 FMUL R15, R15, 0.25 ;  /* 0x3e8000000f0f0820 */ /* 0x000fc80000400000 */
[----:B------:R-:W-:Y:S01]  /*0350*/  @!P2 FMUL R15, R15, 16777216 ;  /* 0x4b8000000f0fa820 */ /* 0x000fe20000400000 */
[----:B------:R-:W-:-:S04]  /*0360*/  @P1 FMUL R16, R16, 0.25 ;  /* 0x3e80000010101820 */ /* 0x000fc80000400000 */
[----:B------:R-:W-:Y:S01]  /*0370*/  @!P3 FMUL R16, R16, 16777216 ;  /* 0x4b8000001010b820 */ /* 0x000fe20000400000 */
[----:B------:R-:W0:Y:S01]  /*0380*/  MUFU.RCP R15, R15 ;  /* 0x0000000f000f7308 */ /* 0x000e220000001000 */
[----:B------:R-:W-:-:S07]  /*0390*/  FSEL R0, R5, 1, P0 ;  /* 0x3f80000005007808 */ /* 0x000fce0000000000 */
[----:B------:R-:W1:Y:S01]  /*03a0*/  MUFU.RCP R16, R16 ;  /* 0x0000001000107308 */ /* 0x000e620000001000 */
[----:B------:R-:W-:Y:S01]  /*03b0*/  FSEL R5, R5, 1, P1 ;  /* 0x3f80000005057808 */ /* 0x000fe20000800000 */
[----:B------:R-:W-:-:S04]  /*03c0*/  @!P2 FMUL R0, R0, 16777216 ;  /* 0x4b8000000000a820 */ /* 0x000fc80000400000 */
[----:B------:R-:W-:Y:S01]  /*03d0*/  @!P3 FMUL R5, R5, 16777216 ;  /* 0x4b8000000505b820 */ /* 0x000fe20000400000 */
[----:B----4-:R-:W-:Y:S01]  /*03e0*/  FADD R12, R12, -R19 ;  /* 0x800000130c0c7221 */ /* 0x010fe20000000000 */
[----:B0-----:R-:W-:Y:S01]  /*03f0*/  FMUL R0, R15, R0 ;  /* 0x000000000f007220 */ /* 0x001fe20000400000 */
[----:B-----5:R-:W-:Y:S01]  /*0400*/  FADD R17, R14, -R17 ;  /* 0x800000110e117221 */ /* 0x020fe20000000000 */
[----:B-1----:R-:W-:-:S03]  /*0410*/  FMUL R5, R16, R5 ;  /* 0x0000000510057220 */ /* 0x002fc60000400000 */
[----:B------:R-:W-:Y:S01]  /*0420*/  FMUL R0, R0, R17 ;  /* 0x0000001100007220 */ /* 0x000fe20000400000 */
[----:B------:R-:W-:-:S03]  /*0430*/  FMUL R5, R5, R12 ;  /* 0x0000000c05057220 */ /* 0x000fc60000400000 */
[----:B--2---:R-:W-:Y:S01]  /*0440*/  FFMA R0, R8, R0, R7 ;  /* 0x0000000008007223 */ /* 0x004fe20000000007 */
[----:B---3--:R-:W-:-:S04]  /*0450*/  FFMA R5, R4, R5, R13 ;  /* 0x0000000504057223 */ /* 0x008fc8000000000d */
[C---:B------:R-:W-:Y:S01]  /*0460*/  FADD R4, R0.reuse, R5 ;  /* 0x0000000500047221 */ /* 0x040fe20000000000 */
[----:B------:R-:W-:-:S04]  /*0470*/  FSETP.GEU.AND P0, PT, R0, -R5, PT ;  /* 0x800000050000720b */ /* 0x000fc80003f0e000 */
[----:B------:R-:W-:-:S05]  /*0480*/  FSEL R5, R4, RZ, P0 ;  /* 0x000000ff04057208 */ /* 0x000fca0000000000 */
[----:B------:R-:W-:Y:S01]  /*0490*/  STG.E desc[UR4][R2.64], R5 ;  /* 0x0000000502007986 */ /* 0x000fe2000c101904 */
[----:B------:R-:W-:Y:S05]  /*04a0*/  EXIT ;  /* 0x000000000000794d */ /* 0x000fea0003800000 */
.L_x_0:
[----:B------:R-:W-:-:S00]  /*04b0*/  BRA `(.L_x_0) ;  /* 0xfffffffc00fc7947 */ /* 0x000fc0000383ffff */
[----:B------:R-:W-:-:S00]  /*04c0*/  NOP ;  /* 0x0000000000007918 */ /* 0x000fc00000000000 */
        /* <DEDUP_REMOVED lines=11> */
.L_x_1:


//--------------------- .nv.global.init           --------------------------
	.section	.nv.global.init,"aw",@progbits
.nv.global.init:
	.type		_$_str,@object
	.size		_$_str,(_$_str_$_2 - _$_str)
_$_str:
        /*0000*/ 	.byte	0x5f, 0x5f, 0x43, 0x55, 0x44, 0x41, 0x5f, 0x46, 0x54, 0x5a, 0x00
	.type		_$_str_$_2,@object
	.size		_$_str_$_2,(.L_1 - _$_str_$_2)
_$_str_$_2:
        /*000b*/ 	.byte	0x5f, 0x5f, 0x43, 0x55, 0x44, 0x41, 0x5f, 0x50, 0x52, 0x45, 0x43, 0x5f, 0x53, 0x51, 0x52, 0x54
        /*001b*/ 	.byte	0x00
.L_1:


//--------------------- .nv.constant0.triton_poi_fused__native_batch_norm_legit_no_training_add_relu_18 --------------------------
	.section	.nv.constant0.triton_poi_fused__native_batch_norm_legit_no_training_add_relu_18,"a",@progbits
	.sectionflags	@""
	.align	4
.nv.constant0.triton_poi_fused__native_batch_norm_legit_no_training_add_relu_18:
	.zero		620
